	.headerflags	@"EF_CUDA_TEXMODE_UNIFIED EF_CUDA_64BIT_ADDRESS EF_CUDA_ACCELERATORS EF_CUDA_SM90 EF_CUDA_VIRTUAL_SM(EF_CUDA_SM90)"
	.elftype	@"ET_EXEC"


//--------------------- .nv.info                  --------------------------
	.section	.nv.info,"",@"SHT_CUDA_INFO"
	.align	4


	//----- nvinfo : EIATTR_REGCOUNT
	.align		4
        /*0000*/ 	.byte	0x04, 0x2f
        /*0002*/ 	.short	(.L_3 - .L_2)
	.align		4
.L_2:
        /*0004*/ 	.word	index@(triton_poi_fused__native_batch_norm_legit_no_training_clone_convolution_4)
        /*0008*/ 	.word	0x00000028


	//----- nvinfo : EIATTR_MIN_STACK_SIZE
	.align		4
.L_3:
        /*000c*/ 	.byte	0x04, 0x12
        /*000e*/ 	.short	(.L_5 - .L_4)
	.align		4
.L_4:
        /*0010*/ 	.word	index@(triton_poi_fused__native_batch_norm_legit_no_training_clone_convolution_4)
        /*0014*/ 	.word	0x00000000


	//----- nvinfo : EIATTR_FRAME_SIZE
	.align		4
.L_5:
        /*0018*/ 	.byte	0x04, 0x11
        /*001a*/ 	.short	(.L_7 - .L_6)
	.align		4
.L_6:
        /*001c*/ 	.word	index@(triton_poi_fused__native_batch_norm_legit_no_training_clone_convolution_4)
        /*0020*/ 	.word	0x00000000


	//----- nvinfo : EIATTR_MIN_STACK_SIZE
	.align		4
.L_7:
        /*0024*/ 	.byte	0x04, 0x12
        /*0026*/ 	.short	(.L_9 - .L_8)
	.align		4
.L_8:
        /*0028*/ 	.word	index@(triton_poi_fused__native_batch_norm_legit_no_training_clone_convolution_4)
        /*002c*/ 	.word	0x00000000
.L_9:


//--------------------- .nv.info.triton_poi_fused__native_batch_norm_legit_no_training_clone_convolution_4 --------------------------
	.section	.nv.info.triton_poi_fused__native_batch_norm_legit_no_training_clone_convolution_4,"",@"SHT_CUDA_INFO"
	.sectionflags	@""
	.align	4


	//----- nvinfo : EIATTR_CUDA_API_VERSION
	.align		4
        /*0000*/ 	.byte	0x04, 0x37
        /*0002*/ 	.short	(.L_11 - .L_10)
.L_10:
        /*0004*/ 	.word	0x0000007c


	//----- nvinfo : EIATTR_KPARAM_INFO
	.align		4
.L_11:
        /*0008*/ 	.byte	0x04, 0x17
        /*000a*/ 	.short	(.L_13 - .L_12)
.L_12:
        /*000c*/ 	.word	0x00000000
        /*0010*/ 	.short	0x0008
        /*0012*/ 	.short	0x003c
        /*0014*/ 	.byte	0x00, 0xf0, 0x11, 0x00


	//----- nvinfo : EIATTR_KPARAM_INFO
	.align		4
.L_13:
        /*0018*/ 	.byte	0x04, 0x17
        /*001a*/ 	.short	(.L_15 - .L_14)
.L_14:
        /*001c*/ 	.word	0x00000000
        /*0020*/ 	.short	0x0007
        /*0022*/ 	.short	0x0038
        /*0024*/ 	.byte	0x00, 0xf0, 0x11, 0x00


	//----- nvinfo : EIATTR_KPARAM_INFO
	.align		4
.L_15:
        /*0028*/ 	.byte	0x04, 0x17
        /*002a*/ 	.short	(.L_17 - .L_16)
.L_16:
        /*002c*/ 	.word	0x00000000
        /*0030*/ 	.short	0x0006
        /*0032*/ 	.short	0x0030
        /*0034*/ 	.byte	0x00, 0xf4, 0x21, 0x00


	//----- nvinfo : EIATTR_KPARAM_INFO
	.align		4
.L_17:
        /*0038*/ 	.byte	0x04, 0x17
        /*003a*/ 	.short	(.L_19 - .L_18)
.L_18:
        /*003c*/ 	.word	0x00000000
        /*0040*/ 	.short	0x0005
        /*0042*/ 	.short	0x0028
        /*0044*/ 	.byte	0x00, 0xf4, 0x21, 0x00


	//----- nvinfo : EIATTR_KPARAM_INFO
	.align		4
.L_19:
        /*0048*/ 	.byte	0x04, 0x17
        /*004a*/ 	.short	(.L_21 - .L_20)
.L_20:
        /*004c*/ 	.word	0x00000000
        /*0050*/ 	.short	0x0004
        /*0052*/ 	.short	0x0020
        /*0054*/ 	.byte	0x00, 0xf4, 0x21, 0x00


	//----- nvinfo : EIATTR_KPARAM_INFO
	.align		4
.L_21:
        /*0058*/ 	.byte	0x04, 0x17
        /*005a*/ 	.short	(.L_23 - .L_22)
.L_22:
        /*005c*/ 	.word	0x00000000
        /*0060*/ 	.short	0x0003
        /*0062*/ 	.short	0x0018
        /*0064*/ 	.byte	0x00, 0xf4, 0x21, 0x00


	//----- nvinfo : EIATTR_KPARAM_INFO
	.align		4
.L_23:
        /*0068*/ 	.byte	0x04, 0x17
        /*006a*/ 	.short	(.L_25 - .L_24)
.L_24:
        /*006c*/ 	.word	0x00000000
        /*0070*/ 	.short	0x0002
        /*0072*/ 	.short	0x0010
        /*0074*/ 	.byte	0x00, 0xf4, 0x21, 0x00


	//----- nvinfo : EIATTR_KPARAM_INFO
	.align		4
.L_25:
        /*0078*/ 	.byte	0x04, 0x17
        /*007a*/ 	.short	(.L_27 - .L_26)
.L_26:
        /*007c*/ 	.word	0x00000000
        /*0080*/ 	.short	0x0001
        /*0082*/ 	.short	0x0008
        /*0084*/ 	.byte	0x00, 0xf4, 0x21, 0x00


	//----- nvinfo : EIATTR_KPARAM_INFO
	.align		4
.L_27:
        /*0088*/ 	.byte	0x04, 0x17
        /*008a*/ 	.short	(.L_29 - .L_28)
.L_28:
        /*008c*/ 	.word	0x00000000
        /*0090*/ 	.short	0x0000
        /*0092*/ 	.short	0x0000
        /*0094*/ 	.byte	0x00, 0xf4, 0x21, 0x00


	//----- nvinfo : EIATTR_SPARSE_MMA_MASK
	.align		4
.L_29:
        /*0098*/ 	.byte	0x03, 0x50
        /*009a*/ 	.short	0x0000


	//----- nvinfo : EIATTR_MAXREG_COUNT
	.align		4
        /*009c*/ 	.byte	0x03, 0x1b
        /*009e*/ 	.short	0x00ff


	//----- nvinfo : EIATTR_EXIT_INSTR_OFFSETS
	.align		4
        /*00a0*/ 	.byte	0x04, 0x1c
        /*00a2*/ 	.short	(.L_31 - .L_30)


	//   ....[0]....
.L_30:
        /*00a4*/ 	.word	0x00000e00


	//   ....[1]....
        /*00a8*/ 	.word	0x00000e50


	//----- nvinfo : EIATTR_REQNTID
	.align		4
.L_31:
        /*00ac*/ 	.byte	0x04, 0x10
        /*00ae*/ 	.short	(.L_33 - .L_32)
.L_32:
        /*00b0*/ 	.word	0x00000080
        /*00b4*/ 	.word	0x00000001
        /*00b8*/ 	.word	0x00000001


	//----- nvinfo : EIATTR_CBANK_PARAM_SIZE
	.align		4
.L_33:
        /*00bc*/ 	.byte	0x03, 0x19
        /*00be*/ 	.short	0x0040


	//----- nvinfo : EIATTR_PARAM_CBANK
	.align		4
        /*00c0*/ 	.byte	0x04, 0x0a
        /*00c2*/ 	.short	(.L_35 - .L_34)
	.align		4
.L_34:
        /*00c4*/ 	.word	index@(.nv.constant0.triton_poi_fused__native_batch_norm_legit_no_training_clone_convolution_4)
        /*00c8*/ 	.short	0x0210
        /*00ca*/ 	.short	0x0040


	//----- nvinfo : EIATTR_SW_WAR
	.align		4
.L_35:
        /*00cc*/ 	.byte	0x04, 0x36
        /*00ce*/ 	.short	(.L_37 - .L_36)
.L_36:
        /*00d0*/ 	.word	0x00000008
.L_37:


//--------------------- .nv.callgraph             --------------------------
	.section	.nv.callgraph,"",@"SHT_CUDA_CALLGRAPH"
	.align	4
	.sectionentsize	8
	.align		4
        /*0000*/ 	.word	0x00000000
	.align		4
        /*0004*/ 	.word	0xffffffff
	.align		4
        /*0008*/ 	.word	0x00000000
	.align		4
        /*000c*/ 	.word	0xfffffffe
	.align		4
        /*0010*/ 	.word	0x00000000
	.align		4
        /*0014*/ 	.word	0xfffffffd
	.align		4
        /*0018*/ 	.word	0x00000000
	.align		4
        /*001c*/ 	.word	0xfffffffc


//--------------------- .nv.constant4             --------------------------
	.section	.nv.constant4,"a",@progbits
	.align	8
	.align		8
.nv.constant4:
        /*0000*/ 	.dword	_$_str
	.align		8
        /*0008*/ 	.dword	_$_str_$_2


//--------------------- .text.triton_poi_fused__native_batch_norm_legit_no_training_clone_convolution_4 --------------------------
	.section	.text.triton_poi_fused__native_batch_norm_legit_no_training_clone_convolution_4,"ax",@progbits
	.sectionflags	@"SHF_BARRIERS=1"
	.align	128
        .global         triton_poi_fused__native_batch_norm_legit_no_training_clone_convolution_4
        .type           triton_poi_fused__native_batch_norm_legit_no_training_clone_convolution_4,@function
        .size           triton_poi_fused__native_batch_norm_legit_no_training_clone_convolution_4,(.L_x_1 - triton_poi_fused__native_batch_norm_legit_no_training_clone_convolution_4)
        .other          triton_poi_fused__native_batch_norm_legit_no_training_clone_convolution_4,@"STO_CUDA_ENTRY STV_DEFAULT"
triton_poi_fused__native_batch_norm_legit_no_training_clone_convolution_4:
.text.triton_poi_fused__native_batch_norm_legit_no_training_clone_convolution_4:
[----:B------:R-:W0:Y:S01]  /*0000*/  LDC R1, c[0x0][0x28] ;  /* 0x00000a00ff017b82 */ /* 0x000e220000000800 */
[----:B------:R-:W1:Y:S07]  /*0010*/  S2R R30, SR_CTAID.X ;  /* 0x00000000001e7919 */ /* 0x000e6e0000002500 */
[----:B------:R-:W2:Y:S01]  /*0020*/  LDC.64 R6, c[0x0][0x228] ;  /* 0x00008a00ff067b82 */ /* 0x000ea20000000a00 */
[----:B------:R-:W-:Y:S02]  /*0030*/  CS2R R8, SRZ ;  /* 0x0000000000087805 */ /* 0x000fe4000001ff00 */
[----:B------:R-:W-:Y:S01]  /*0040*/  CS2R R10, SRZ ;  /* 0x00000000000a7805 */ /* 0x000fe2000001ff00 */
[----:B------:R-:W3:Y:S01]  /*0050*/  S2R R0, SR_TID.X ;  /* 0x0000000000007919 */ /* 0x000ee20000002100 */
[----:B------:R-:W-:Y:S01]  /*0060*/  ULDC.64 UR6, c[0x0][0x208] ;  /* 0x0000820000067ab9 */ /* 0x000fe20000000a00 */
[----:B------:R-:W4:Y:S02]  /*0070*/  S2R R31, SR_CTAID.Y ;  /* 0x00000000001f7919 */ /* 0x000f240000002600 */
[----:B------:R-:W5:Y:S01]  /*0080*/  LDC.64 R32, c[0x0][0x210] ;  /* 0x00008400ff207b82 */ /* 0x000f620000000a00 */
[----:B------:R-:W-:-:S02]  /*0090*/  CS2R R16, SRZ ;  /* 0x0000000000107805 */ /* 0x000fc4000001ff00 */
[----:B------:R-:W-:Y:S02]  /*00a0*/  CS2R R18, SRZ ;  /* 0x0000000000127805 */ /* 0x000fe4000001ff00 */
[----:B------:R-:W-:Y:S02]  /*00b0*/  CS2R R24, SRZ ;  /* 0x0000000000187805 */ /* 0x000fe4000001ff00 */
[----:B------:R-:W-:Y:S02]  /*00c0*/  CS2R R26, SRZ ;  /* 0x00000000001a7805 */ /* 0x000fe4000001ff00 */
[----:B------:R-:W-:Y:S02]  /*00d0*/  CS2R R20, SRZ ;  /* 0x0000000000147805 */ /* 0x000fe4000001ff00 */
[----:B------:R-:W-:Y:S01]  /*00e0*/  CS2R R22, SRZ ;  /* 0x0000000000167805 */ /* 0x000fe2000001ff00 */
[----:B------:R-:W5:Y:S01]  /*00f0*/  LDC.64 R36, c[0x0][0x230] ;  /* 0x00008c00ff247b82 */ /* 0x000f620000000a00 */
[----:B-1----:R-:W-:-:S02]  /*0100*/  IMAD.SHL.U32 R30, R30, 0x20, RZ ;  /* 0x000000201e1e7824 */ /* 0x002fc400078e00ff */
[----:B---3--:R-:W-:-:S05]  /*0110*/  IMAD.SHL.U32 R3, R0, 0x4, RZ ;  /* 0x0000000400037824 */ /* 0x008fca00078e00ff */
[----:B------:R-:W-:Y:S02]  /*0120*/  LOP3.LUT R4, R30, 0x1c, R3, 0xf8, !PT ;  /* 0x0000001c1e047812 */ /* 0x000fe400078ef803 */
[----:B------:R-:W1:Y:S02]  /*0130*/  LDC.64 R2, c[0x0][0x218] ;  /* 0x00008600ff027b82 */ /* 0x000e640000000a00 */
[C---:B------:R-:W-:Y:S01]  /*0140*/  ISETP.GE.AND P2, PT, R4.reuse, 0x80, PT ;  /* 0x000000800400780c */ /* 0x040fe20003f46270 */
[----:B--2---:R-:W-:-:S12]  /*0150*/  IMAD.WIDE R6, R4, 0x4, R6 ;  /* 0x0000000404067825 */ /* 0x004fd800078e0206 */
[----:B------:R-:W2:Y:S01]  /*0160*/  @!P2 LDG.E.EL.128 R8, desc[UR6][R6.64] ;  /* 0x000000060608a981 */ /* 0x000ea2000c2e1d00 */
[----:B------:R-:W-:Y:S02]  /*0170*/  SHF.R.U32.HI R12, RZ, 0x3, R0 ;  /* 0x00000003ff0c7819 */ /* 0x000fe40000011600 */
[----:B----4-:R-:W-:Y:S02]  /*0180*/  SHF.L.U32 R31, R31, 0x5, RZ ;  /* 0x000000051f1f7819 */ /* 0x010fe400000006ff */
[----:B------:R-:W-:-:S04]  /*0190*/  SGXT.U32 R12, R12, 0x4 ;  /* 0x000000040c0c781a */ /* 0x000fc80000000000 */
[----:B------:R-:W-:Y:S02]  /*01a0*/  LOP3.LUT R5, R31, R12, RZ, 0xfc, !PT ;  /* 0x0000000c1f057212 */ /* 0x000fe400078efcff */
[----:B------:R-:W-:Y:S02]  /*01b0*/  LOP3.LUT R13, R31, 0x10, R12, 0xfe, !PT ;  /* 0x000000101f0d7812 */ /* 0x000fe400078efe0c */
[C---:B------:R-:W-:Y:S01]  /*01c0*/  ISETP.LT.AND P1, PT, R5.reuse, 0x28, !P2 ;  /* 0x000000280500780c */ /* 0x040fe20005721270 */
[--C-:B------:R-:W-:Y:S01]  /*01d0*/  IMAD R35, R5, 0x80, R4.reuse ;  /* 0x0000008005237824 */ /* 0x100fe200078e0204 */
[C---:B------:R-:W-:Y:S01]  /*01e0*/  ISETP.LT.AND P0, PT, R13.reuse, 0x28, !P2 ;  /* 0x000000280d00780c */ /* 0x040fe20005701270 */
[----:B------:R-:W-:Y:S02]  /*01f0*/  IMAD R15, R13, 0x80, R4 ;  /* 0x000000800d0f7824 */ /* 0x000fe400078e0204 */
[----:B-----5:R-:W-:-:S04]  /*0200*/  IMAD.WIDE R34, R35, 0x4, R32 ;  /* 0x0000000423227825 */ /* 0x020fc800078e0220 */
[----:B------:R-:W-:-:S04]  /*0210*/  IMAD.WIDE R32, R15, 0x4, R32 ;  /* 0x000000040f207825 */ /* 0x000fc800078e0220 */
[C---:B-1----:R-:W-:Y:S01]  /*0220*/  IMAD.WIDE R14, R4.reuse, 0x4, R2 ;  /* 0x00000004040e7825 */ /* 0x042fe200078e0202 */
[----:B------:R-:W3:Y:S01]  /*0230*/  @P1 LDG.E.EL.128 R24, desc[UR6][R34.64] ;  /* 0x0000000622181981 */ /* 0x000ee2000c2e1d00 */
[----:B------:R-:W-:Y:S01]  /*0240*/  HFMA2.MMA R5, -RZ, RZ, 1.625, 0 ;  /* 0x3e800000ff057435 */ /* 0x000fe200000001ff */
[----:B------:R-:W1:Y:S02]  /*0250*/  LDC.64 R2, c[0x0][0x220] ;  /* 0x00008800ff027b82 */ /* 0x000e640000000a00 */
[----:B------:R4:W3:Y:S04]  /*0260*/  @!P2 LDG.E.EL.128 R16, desc[UR6][R14.64] ;  /* 0x000000060e10a981 */ /* 0x0008e8000c2e1d00 */
[----:B------:R-:W5:Y:S01]  /*0270*/  @P0 LDG.E.EL.128 R20, desc[UR6][R32.64] ;  /* 0x0000000620140981 */ /* 0x000f62000c2e1d00 */
[----:B-1----:R-:W-:-:S04]  /*0280*/  IMAD.WIDE R2, R4, 0x4, R2 ;  /* 0x0000000404027825 */ /* 0x002fc800078e0202 */
[----:B0-----:R-:W-:-:S04]  /*0290*/  IMAD.WIDE R36, R4, 0x4, R36 ;  /* 0x0000000404247825 */ /* 0x001fc800078e0224 */
[----:B--2---:R-:W-:-:S06]  /*02a0*/  FADD R7, R9, 9.9999997473787516356e-06 ;  /* 0x3727c5ac09077421 */ /* 0x004fcc0000000000 */
[----:B------:R-:W0:Y:S01]  /*02b0*/  MUFU.SQRT R7, R7 ;  /* 0x0000000700077308 */ /* 0x000e220000002000 */
[----:B------:R-:W-:Y:S01]  /*02c0*/  FADD R13, R11, 9.9999997473787516356e-06 ;  /* 0x3727c5ac0b0d7421 */ /* 0x000fe20000000000 */
[----:B------:R-:W-:-:S06]  /*02d0*/  FADD R6, R8, 9.9999997473787516356e-06 ;  /* 0x3727c5ac08067421 */ /* 0x000fcc0000000000 */
[----:B------:R-:W1:Y:S01]  /*02e0*/  MUFU.SQRT R13, R13 ;  /* 0x0000000d000d7308 */ /* 0x000e620000002000 */
[----:B0-----:R-:W-:-:S07]  /*02f0*/  FSETP.GT.AND P3, PT, R7, 8.50705917302346158658e+37, PT ;  /* 0x7e8000000700780b */ /* 0x001fce0003f64000 */
[----:B------:R-:W0:Y:S01]  /*0300*/  MUFU.SQRT R6, R6 ;  /* 0x0000000600067308 */ /* 0x000e220000002000 */
[----:B------:R-:W-:Y:S02]  /*0310*/  FSETP.GEU.AND P4, PT, R7, 1.175494350822287508e-38, PT ;  /* 0x008000000700780b */ /* 0x000fe40003f8e000 */
[----:B----4-:R-:W-:Y:S01]  /*0320*/  FSEL R14, R5, 1, P3 ;  /* 0x3f800000050e7808 */ /* 0x010fe20001800000 */
[----:B------:R-:W-:Y:S02]  /*0330*/  FADD R12, R10, 9.9999997473787516356e-06 ;  /* 0x3727c5ac0a0c7421 */ /* 0x000fe40000000000 */
[----:B------:R-:W-:Y:S01]  /*0340*/  @P3 FMUL R7, R7, 0.25 ;  /* 0x3e80000007073820 */ /* 0x000fe20000400000 */
[----:B-1----:R-:W-:-:S07]  /*0350*/  FSETP.GT.AND P3, PT, R13, 8.50705917302346158658e+37, PT ;  /* 0x7e8000000d00780b */ /* 0x002fce0003f64000 */
[----:B------:R-:W-:Y:S01]  /*0360*/  @!P4 FMUL R14, R14, 16777216 ;  /* 0x4b8000000e0ec820 */ /* 0x000fe20000400000 */
[C---:B0-----:R-:W-:Y:S01]  /*0370*/  FSETP.GT.AND P5, PT, R6.reuse, 8.50705917302346158658e+37, PT ;  /* 0x7e8000000600780b */ /* 0x041fe20003fa4000 */
[----:B------:R-:W-:Y:S01]  /*0380*/  @!P4 FMUL R7, R7, 16777216 ;  /* 0x4b8000000707c820 */ /* 0x000fe20000400000 */
[C---:B------:R-:W-:Y:S02]  /*0390*/  FSETP.GEU.AND P4, PT, R13.reuse, 1.175494350822287508e-38, PT ;  /* 0x008000000d00780b */ /* 0x040fe40003f8e000 */
[----:B------:R-:W-:Y:S01]  /*03a0*/  FSETP.GEU.AND P6, PT, R6, 1.175494350822287508e-38, PT ;  /* 0x008000000600780b */ /* 0x000fe20003fce000 */
[----:B------:R-:W0:Y:S01]  /*03b0*/  MUFU.SQRT R12, R12 ;  /* 0x0000000c000c7308 */ /* 0x000e220000002000 */
[----:B------:R-:W-:Y:S01]  /*03c0*/  CS2R R8, SRZ ;  /* 0x0000000000087805 */ /* 0x000fe2000001ff00 */
[----:B------:R-:W-:Y:S01]  /*03d0*/  @P3 FMUL R13, R13, 0.25 ;  /* 0x3e8000000d0d3820 */ /* 0x000fe20000400000 */
[----:B------:R-:W-:-:S05]  /*03e0*/  CS2R R10, SRZ ;  /* 0x00000000000a7805 */ /* 0x000fca000001ff00 */
[----:B------:R-:W-:Y:S02]  /*03f0*/  @P5 FMUL R6, R6, 0.25 ;  /* 0x3e80000006065820 */ /* 0x000fe40000400000 */
[----:B------:R-:W-:Y:S02]  /*0400*/  @!P4 FMUL R13, R13, 16777216 ;  /* 0x4b8000000d0dc820 */ /* 0x000fe40000400000 */
[----:B------:R-:W-:Y:S01]  /*0410*/  @!P6 FMUL R6, R6, 16777216 ;  /* 0x4b8000000606e820 */ /* 0x000fe20000400000 */
[----:B------:R-:W-:Y:S01]  /*0420*/  FSEL R15, R5, 1, P5 ;  /* 0x3f800000050f7808 */ /* 0x000fe20002800000 */
[----:B------:R-:W1:Y:S01]  /*0430*/  MUFU.RCP R29, R13 ;  /* 0x0000000d001d7308 */ /* 0x000e620000001000 */
[----:B------:R2:W4:Y:S01]  /*0440*/  @!P2 LDG.E.EL.128 R8, desc[UR6][R2.64] ;  /* 0x000000060208a981 */ /* 0x000522000c2e1d00 */
[C---:B0-----:R-:W-:Y:S02]  /*0450*/  FSETP.GT.AND P5, PT, R12.reuse, 8.50705917302346158658e+37, PT ;  /* 0x7e8000000c00780b */ /* 0x041fe40003fa4000 */
[----:B------:R-:W-:Y:S01]  /*0460*/  @!P6 FMUL R15, R15, 16777216 ;  /* 0x4b8000000f0fe820 */ /* 0x000fe20000400000 */
[----:B------:R-:W-:-:S03]  /*0470*/  FSETP.GEU.AND P6, PT, R12, 1.175494350822287508e-38, PT ;  /* 0x008000000c00780b */ /* 0x000fc60003fce000 */
[----:B--2---:R0:W2:Y:S02]  /*0480*/  MUFU.RCP R2, R6 ;  /* 0x0000000600027308 */ /* 0x0040a40000001000 */
[----:B0-----:R-:W-:-:S05]  /*0490*/  FSEL R6, R5, 1, P3 ;  /* 0x3f80000005067808 */ /* 0x001fca0001800000 */
[----:B------:R-:W-:Y:S01]  /*04a0*/  @!P4 FMUL R6, R6, 16777216 ;  /* 0x4b8000000606c820 */ /* 0x000fe20000400000 */
[----:B------:R0:W2:Y:S01]  /*04b0*/  MUFU.RCP R3, R7 ;  /* 0x0000000700037308 */ /* 0x0000a20000001000 */
[----:B------:R-:W-:Y:S02]  /*04c0*/  @P5 FMUL R12, R12, 0.25 ;  /* 0x3e8000000c0c5820 */ /* 0x000fe40000400000 */
[----:B-1----:R-:W-:Y:S02]  /*04d0*/  FMUL R29, R29, R6 ;  /* 0x000000061d1d7220 */ /* 0x002fe40000400000 */
[----:B0-----:R-:W0:Y:S01]  /*04e0*/  LDC.64 R6, c[0x0][0x238] ;  /* 0x00008e00ff067b82 */ /* 0x001e220000000a00 */
[----:B------:R-:W-:-:S04]  /*04f0*/  @!P6 FMUL R12, R12, 16777216 ;  /* 0x4b8000000c0ce820 */ /* 0x000fc80000400000 */
[----:B------:R1:W1:Y:S01]  /*0500*/  MUFU.RCP R28, R12 ;  /* 0x0000000c001c7308 */ /* 0x0002620000001000 */
[----:B--2---:R-:W-:Y:S01]  /*0510*/  FMUL R2, R2, R15 ;  /* 0x0000000f02027220 */ /* 0x004fe20000400000 */
[----:B------:R-:W-:Y:S01]  /*0520*/  FSEL R15, R5, 1, P5 ;  /* 0x3f800000050f7808 */ /* 0x000fe20002800000 */
[C---:B---3--:R-:W-:Y:S01]  /*0530*/  FADD R27, R19.reuse, R27 ;  /* 0x0000001b131b7221 */ /* 0x048fe20000000000 */
[----:B-----5:R-:W-:-:S03]  /*0540*/  FADD R23, R19, R23 ;  /* 0x0000001713177221 */ /* 0x020fc60000000000 */
[----:B------:R-:W-:Y:S01]  /*0550*/  @!P6 FMUL R15, R15, 16777216 ;  /* 0x4b8000000f0fe820 */ /* 0x000fe20000400000 */
[C---:B------:R-:W-:Y:S01]  /*0560*/  FADD R26, R18.reuse, R26 ;  /* 0x0000001a121a7221 */ /* 0x040fe20000000000 */
[----:B------:R-:W-:Y:S01]  /*0570*/  FADD R22, R18, R22 ;  /* 0x0000001612167221 */ /* 0x000fe20000000000 */
[----:B------:R-:W-:Y:S01]  /*0580*/  FMUL R3, R3, R14 ;  /* 0x0000000e03037220 */ /* 0x000fe20000400000 */
[----:B-1----:R-:W-:Y:S01]  /*0590*/  CS2R R12, SRZ ;  /* 0x00000000000c7805 */ /* 0x002fe2000001ff00 */
[----:B------:R-:W-:Y:S01]  /*05a0*/  FMUL R28, R28, R15 ;  /* 0x0000000f1c1c7220 */ /* 0x000fe20000400000 */
[----:B------:R-:W-:Y:S01]  /*05b0*/  CS2R R14, SRZ ;  /* 0x00000000000e7805 */ /* 0x000fe2000001ff00 */
[----:B0-----:R-:W-:Y:S01]  /*05c0*/  IMAD.WIDE R18, R4, 0x4, R6 ;  /* 0x0000000404127825 */ /* 0x001fe200078e0206 */
[----:B------:R-:W-:Y:S02]  /*05d0*/  CS2R R4, SRZ ;  /* 0x0000000000047805 */ /* 0x000fe4000001ff00 */
[----:B------:R-:W-:-:S02]  /*05e0*/  CS2R R6, SRZ ;  /* 0x0000000000067805 */ /* 0x000fc4000001ff00 */
[----:B------:R0:W2:Y:S04]  /*05f0*/  @!P2 LDG.E.EL.128 R12, desc[UR6][R36.64] ;  /* 0x00000006240ca981 */ /* 0x0000a8000c2e1d00 */
[----:B------:R1:W2:Y:S01]  /*0600*/  @!P2 LDG.E.EL.128 R4, desc[UR6][R18.64] ;  /* 0x000000061204a981 */ /* 0x0002a2000c2e1d00 */
[----:B------:R-:W3:Y:S01]  /*0610*/  S2UR UR5, SR_CgaCtaId ;  /* 0x00000000000579c3 */ /* 0x000ee20000008800 */
[C---:B------:R-:W-:Y:S01]  /*0620*/  FADD R24, R16.reuse, R24 ;  /* 0x0000001810187221 */ /* 0x040fe20000000000 */
[----:B------:R-:W-:Y:S01]  /*0630*/  FADD R20, R16, R20 ;  /* 0x0000001410147221 */ /* 0x000fe20000000000 */
[----:B------:R-:W-:Y:S01]  /*0640*/  IMAD.SHL.U32 R16, R0, 0x80, RZ ;  /* 0x0000008000107824 */ /* 0x000fe200078e00ff */
[----:B0-----:R-:W-:Y:S01]  /*0650*/  SHF.R.U32.HI R36, RZ, 0x3, R0 ;  /* 0x00000003ff247819 */ /* 0x001fe20000011600 */
[----:B------:R-:W-:-:S03]  /*0660*/  FADD R25, R17, R25 ;  /* 0x0000001911197221 */ /* 0x000fc60000000000 */
[----:B------:R-:W-:Y:S01]  /*0670*/  BAR.SYNC.DEFER_BLOCKING 0x0 ;  /* 0x0000000000007b1d */ /* 0x000fe20000010000 */
[----:B------:R-:W-:Y:S01]  /*0680*/  FADD R21, R17, R21 ;  /* 0x0000001511157221 */ /* 0x000fe20000000000 */
[----:B------:R-:W-:Y:S02]  /*0690*/  SGXT.U32 R36, R36, 0x4 ;  /* 0x000000042424781a */ /* 0x000fe40000000000 */
[----:B------:R-:W-:Y:S02]  /*06a0*/  LOP3.LUT R17, R16, 0x380, RZ, 0xc0, !PT ;  /* 0x0000038010117812 */ /* 0x000fe400078ec0ff */
[----:B------:R-:W-:Y:S02]  /*06b0*/  UMOV UR4, 0x400 ;  /* 0x0000040000047882 */ /* 0x000fe40000000000 */
[C---:B------:R-:W-:Y:S02]  /*06c0*/  LOP3.LUT R16, R17.reuse, R36, RZ, 0xfc, !PT ;  /* 0x0000002411107212 */ /* 0x040fe400078efcff */
[----:B-1----:R-:W-:-:S02]  /*06d0*/  LOP3.LUT R18, R17, 0x20, RZ, 0xfc, !PT ;  /* 0x0000002011127812 */ /* 0x002fc400078efcff */
[C---:B------:R-:W-:Y:S02]  /*06e0*/  LOP3.LUT R36, R17.reuse, 0x40, RZ, 0xfc, !PT ;  /* 0x0000004011247812 */ /* 0x040fe400078efcff */
[C---:B------:R-:W-:Y:S01]  /*06f0*/  LOP3.LUT R37, R17.reuse, 0x60, RZ, 0xfc, !PT ;  /* 0x0000006011257812 */ /* 0x040fe200078efcff */
[----:B---3--:R-:W-:Y:S01]  /*0700*/  UPRMT UR4, UR5, 0x654, UR4 ;  /* 0x0000065405047896 */ /* 0x008fe20008000004 */
[----:B------:R0:W-:Y:S05]  /*0710*/  @P1 STG.E.128 desc[UR6][R34.64], R24 ;  /* 0x0000001822001986 */ /* 0x0001ea000c101d06 */
[----:B------:R-:W-:Y:S02]  /*0720*/  LEA.HI R17, R17, UR4, RZ, 0x1e ;  /* 0x0000000411117c11 */ /* 0x000fe4000f8ff0ff */
[----:B------:R-:W-:-:S02]  /*0730*/  LEA.HI R19, R18, UR4, RZ, 0x1e ;  /* 0x0000000412137c11 */ /* 0x000fc4000f8ff0ff */
[----:B------:R-:W-:Y:S02]  /*0740*/  LEA.HI R37, R37, UR4, RZ, 0x1e ;  /* 0x0000000425257c11 */ /* 0x000fe4000f8ff0ff */
[C---:B------:R-:W-:Y:S01]  /*0750*/  LEA R18, R16.reuse, R17, 0x2 ;  /* 0x0000001110127211 */ /* 0x040fe200078e10ff */
[----:B------:R-:W-:Y:S01]  /*0760*/  IMAD R19, R16, 0x4, R19 ;  /* 0x0000000410137824 */ /* 0x000fe200078e0213 */
[----:B0-----:R-:W-:-:S04]  /*0770*/  LEA.HI R35, R36, UR4, RZ, 0x1e ;  /* 0x0000000424237c11 */ /* 0x001fc8000f8ff0ff */
[C---:B------:R-:W-:Y:S01]  /*0780*/  LEA R17, R16.reuse, R35, 0x2 ;  /* 0x0000002310117211 */ /* 0x040fe200078e10ff */
[----:B------:R-:W-:Y:S01]  /*0790*/  IMAD R16, R16, 0x4, R37 ;  /* 0x0000000410107824 */ /* 0x000fe200078e0225 */
[----:B------:R-:W-:Y:S01]  /*07a0*/  @P0 STG.E.128 desc[UR6][R32.64], R20 ;  /* 0x0000001420000986 */ /* 0x000fe2000c101d06 */
[--C-:B----4-:R-:W-:Y:S01]  /*07b0*/  FADD R35, R24, -R8.reuse ;  /* 0x8000000818237221 */ /* 0x110fe20000000000 */
[----:B------:R-:W-:Y:S01]  /*07c0*/  FADD R37, R20, -R8 ;  /* 0x8000000814257221 */ /* 0x000fe20000000000 */
[--C-:B------:R-:W-:Y:S01]  /*07d0*/  FADD R8, R25, -R9.reuse ;  /* 0x8000000919087221 */ /* 0x100fe20000000000 */
[----:B------:R-:W-:Y:S01]  /*07e0*/  FADD R24, R21, -R9 ;  /* 0x8000000915187221 */ /* 0x000fe20000000000 */
[----:B------:R-:W-:Y:S01]  /*07f0*/  FMUL R25, R2, R35 ;  /* 0x0000002302197220 */ /* 0x000fe20000400000 */
[----:B------:R-:W-:Y:S01]  /*0800*/  FADD R35, R26, -R10 ;  /* 0x8000000a1a237221 */ /* 0x000fe20000000000 */
[----:B------:R-:W-:Y:S01]  /*0810*/  FMUL R9, R2, R37 ;  /* 0x0000002502097220 */ /* 0x000fe20000400000 */
[----:B------:R-:W-:Y:S01]  /*0820*/  FADD R26, R27, -R11 ;  /* 0x8000000b1b1a7221 */ /* 0x000fe20000000000 */
[----:B------:R-:W-:Y:S01]  /*0830*/  FMUL R2, R3, R24 ;  /* 0x0000001803027220 */ /* 0x000fe20000400000 */
[----:B------:R-:W-:-:S02]  /*0840*/  SHF.L.U32 R24, R0, 0x1, RZ ;  /* 0x0000000100187819 */ /* 0x000fc400000006ff */
[----:B------:R-:W-:Y:S02]  /*0850*/  FMUL R26, R29, R26 ;  /* 0x0000001a1d1a7220 */ /* 0x000fe40000400000 */
[----:B------:R-:W-:Y:S01]  /*0860*/  LOP3.LUT R31, R31, 0x1e, R24, 0xf8, !PT ;  /* 0x0000001e1f1f7812 */ /* 0x000fe200078ef818 */
[----:B------:R-:W-:Y:S01]  /*0870*/  FADD R24, R23, -R11 ;  /* 0x8000000b17187221 */ /* 0x000fe20000000000 */
[----:B------:R-:W-:Y:S01]  /*0880*/  FMUL R8, R3, R8 ;  /* 0x0000000803087220 */ /* 0x000fe20000400000 */
[----:B------:R-:W-:Y:S01]  /*0890*/  FADD R3, R22, -R10 ;  /* 0x8000000a16037221 */ /* 0x000fe20000000000 */
[C---:B------:R-:W-:Y:S01]  /*08a0*/  FMUL R35, R28.reuse, R35 ;  /* 0x000000231c237220 */ /* 0x040fe20000400000 */
[----:B------:R-:W-:Y:S02]  /*08b0*/  FMUL R24, R29, R24 ;  /* 0x000000181d187220 */ /* 0x000fe40000400000 */
[----:B------:R-:W-:Y:S01]  /*08c0*/  FMUL R3, R28, R3 ;  /* 0x000000031c037220 */ /* 0x000fe20000400000 */
[----:B--2---:R-:W-:Y:S01]  /*08d0*/  FFMA R11, R26, R15, R7 ;  /* 0x0000000f1a0b7223 */ /* 0x004fe20000000007 */
[-CC-:B------:R-:W-:Y:S01]  /*08e0*/  FFMA R9, R9, R12.reuse, R4.reuse ;  /* 0x0000000c09097223 */ /* 0x180fe20000000004 */
[----:B------:R-:W-:-:S03]  /*08f0*/  FFMA R25, R25, R12, R4 ;  /* 0x0000000c19197223 */ /* 0x000fc60000000004 */
[----:B------:R-:W-:Y:S02]  /*0900*/  FSETP.GT.AND P2, PT, R11, RZ, PT ;  /* 0x000000ff0b00720b */ /* 0x000fe40003f44000 */
[----:B------:R-:W-:Y:S01]  /*0910*/  FSETP.GT.AND P1, PT, R9, RZ, PT ;  /* 0x000000ff0900720b */ /* 0x000fe20003f24000 */
[-CC-:B------:R-:W-:Y:S01]  /*0920*/  FFMA R8, R8, R13.reuse, R5.reuse ;  /* 0x0000000d08087223 */ /* 0x180fe20000000005 */
[-CC-:B------:R-:W-:Y:S01]  /*0930*/  FFMA R10, R35, R14.reuse, R6.reuse ;  /* 0x0000000e230a7223 */ /* 0x180fe20000000006 */
[----:B------:R-:W-:Y:S01]  /*0940*/  FSETP.GT.AND P5, PT, R25, RZ, PT ;  /* 0x000000ff1900720b */ /* 0x000fe20003fa4000 */
[----:B------:R-:W-:Y:S01]  /*0950*/  FFMA R2, R2, R13, R5 ;  /* 0x0000000d02027223 */ /* 0x000fe20000000005 */
[----:B------:R-:W-:Y:S01]  /*0960*/  FFMA R14, R3, R14, R6 ;  /* 0x0000000e030e7223 */ /* 0x000fe20000000006 */
[----:B------:R-:W-:Y:S01]  /*0970*/  FSETP.GT.AND P4, PT, R8, RZ, PT ;  /* 0x000000ff0800720b */ /* 0x000fe20003f84000 */
[----:B------:R-:W-:Y:S01]  /*0980*/  FFMA R15, R24, R15, R7 ;  /* 0x0000000f180f7223 */ /* 0x000fe20000000007 */
[----:B------:R-:W-:-:S02]  /*0990*/  FSETP.GT.AND P3, PT, R10, RZ, PT ;  /* 0x000000ff0a00720b */ /* 0x000fc40003f64000 */
[----:B------:R-:W-:Y:S01]  /*09a0*/  FSETP.GT.AND P0, PT, R2, RZ, PT ;  /* 0x000000ff0200720b */ /* 0x000fe20003f04000 */
[----:B------:R-:W-:Y:S01]  /*09b0*/  @!P2 FMUL R11, R11, 0.0099999997764825820923 ;  /* 0x3c23d70a0b0ba820 */ /* 0x000fe20000400000 */
[----:B------:R-:W-:Y:S01]  /*09c0*/  FSETP.GT.AND P2, PT, R14, RZ, PT ;  /* 0x000000ff0e00720b */ /* 0x000fe20003f44000 */
[----:B------:R-:W-:Y:S01]  /*09d0*/  @!P1 FMUL R9, R9, 0.0099999997764825820923 ;  /* 0x3c23d70a09099820 */ /* 0x000fe20000400000 */
[----:B------:R-:W-:Y:S02]  /*09e0*/  FSETP.GT.AND P1, PT, R15, RZ, PT ;  /* 0x000000ff0f00720b */ /* 0x000fe40003f24000 */
[----:B------:R-:W-:-:S03]  /*09f0*/  @!P5 FMUL R25, R25, 0.0099999997764825820923 ;  /* 0x3c23d70a1919d820 */ /* 0x000fc60000400000 */
[----:B------:R-:W-:Y:S02]  /*0a00*/  @!P4 FMUL R8, R8, 0.0099999997764825820923 ;  /* 0x3c23d70a0808c820 */ /* 0x000fe40000400000 */
[----:B------:R-:W-:Y:S01]  /*0a10*/  @!P3 FMUL R10, R10, 0.0099999997764825820923 ;  /* 0x3c23d70a0a0ab820 */ /* 0x000fe20000400000 */
[----:B------:R-:W-:Y:S01]  /*0a20*/  IMAD.SHL.U32 R12, R0, 0x2, RZ ;  /* 0x00000002000c7824 */ /* 0x000fe200078e00ff */
[----:B------:R-:W-:Y:S01]  /*0a30*/  STS [R18], R25 ;  /* 0x0000001912007388 */ /* 0x000fe20000000800 */
[----:B------:R-:W-:Y:S01]  /*0a40*/  @!P0 FMUL R2, R2, 0.0099999997764825820923 ;  /* 0x3c23d70a02028820 */ /* 0x000fe20000400000 */
[----:B------:R-:W-:Y:S02]  /*0a50*/  @!P2 FMUL R14, R14, 0.0099999997764825820923 ;  /* 0x3c23d70a0e0ea820 */ /* 0x000fe40000400000 */
[----:B------:R-:W-:Y:S01]  /*0a60*/  STS [R19+0x80], R8 ;  /* 0x0000800813007388 */ /* 0x000fe20000000800 */
[----:B------:R-:W-:-:S03]  /*0a70*/  @!P1 FMUL R15, R15, 0.0099999997764825820923 ;  /* 0x3c23d70a0f0f9820 */ /* 0x000fc60000400000 */
[----:B------:R0:W-:Y:S01]  /*0a80*/  STS [R17+0x100], R10 ;  /* 0x0001000a11007388 */ /* 0x0001e20000000800 */
[----:B------:R-:W-:-:S03]  /*0a90*/  LOP3.LUT R12, R12, 0xfe, RZ, 0xc0, !PT ;  /* 0x000000fe0c0c7812 */ /* 0x000fc600078ec0ff */
[----:B------:R-:W-:Y:S04]  /*0aa0*/  STS [R16+0x180], R11 ;  /* 0x0001800b10007388 */ /* 0x000fe80000000800 */
[----:B------:R1:W-:Y:S04]  /*0ab0*/  STS [R18+0x40], R9 ;  /* 0x0000400912007388 */ /* 0x0003e80000000800 */
[----:B------:R2:W-:Y:S01]  /*0ac0*/  STS [R19+0xc0], R2 ;  /* 0x0000c00213007388 */ /* 0x0005e20000000800 */
[----:B------:R-:W-:-:S03]  /*0ad0*/  LOP3.LUT R4, R12, 0x100, RZ, 0xfc, !PT ;  /* 0x000001000c047812 */ /* 0x000fc600078efcff */
[----:B------:R3:W-:Y:S01]  /*0ae0*/  STS [R17+0x140], R14 ;  /* 0x0001400e11007388 */ /* 0x0007e20000000800 */
[----:B------:R-:W-:Y:S02]  /*0af0*/  LOP3.LUT R5, R12, 0x200, RZ, 0xfc, !PT ;  /* 0x000002000c057812 */ /* 0x000fe400078efcff */
[----:B------:R-:W-:Y:S01]  /*0b00*/  SHF.R.U32.HI R3, RZ, 0x1, R0 ;  /* 0x00000001ff037819 */ /* 0x000fe20000011600 */
[----:B------:R4:W-:Y:S01]  /*0b10*/  STS [R16+0x1c0], R15 ;  /* 0x0001c00f10007388 */ /* 0x0009e20000000800 */
[----:B------:R-:W-:Y:S01]  /*0b20*/  SHF.R.U32.HI R4, RZ, 0x2, R4 ;  /* 0x00000002ff047819 */ /* 0x000fe20000011604 */
[----:B0-----:R-:W-:Y:S01]  /*0b30*/  IMAD.HI R10, R31, 0x66666667, RZ ;  /* 0x666666671f0a7827 */ /* 0x001fe200078e02ff */
[----:B------:R-:W-:Y:S01]  /*0b40*/  SHF.R.U32.HI R5, RZ, 0x2, R5 ;  /* 0x00000002ff057819 */ /* 0x000fe20000011605 */
[----:B-1----:R-:W0:Y:S01]  /*0b50*/  LDC.64 R8, c[0x0][0x240] ;  /* 0x00009000ff087b82 */ /* 0x002e220000000a00 */
[----:B------:R-:W-:Y:S02]  /*0b60*/  LOP3.LUT R3, R3, 0x38, RZ, 0xc0, !PT ;  /* 0x0000003803037812 */ /* 0x000fe400078ec0ff */
[----:B------:R-:W-:-:S02]  /*0b70*/  LOP3.LUT R4, R4, 0x78, RZ, 0xc0, !PT ;  /* 0x0000007804047812 */ /* 0x000fc400078ec0ff */
[----:B------:R-:W-:Y:S02]  /*0b80*/  LOP3.LUT R6, R5, 0xb8, RZ, 0xc0, !PT ;  /* 0x000000b805067812 */ /* 0x000fe400078ec0ff */
[----:B------:R-:W-:Y:S01]  /*0b90*/  IADD3 R3, R3, UR4, RZ ;  /* 0x0000000403037c10 */ /* 0x000fe2000fffe0ff */
[----:B------:R-:W-:Y:S01]  /*0ba0*/  VIADD R5, R4, UR4 ;  /* 0x0000000404057c36 */ /* 0x000fe20008000000 */
[----:B------:R-:W-:-:S03]  /*0bb0*/  IADD3 R7, R6, UR4, RZ ;  /* 0x0000000406077c10 */ /* 0x000fc6000fffe0ff */
[C---:B------:R-:W-:Y:S01]  /*0bc0*/  IMAD R6, R12.reuse, 0x4, R3 ;  /* 0x000000040c067824 */ /* 0x040fe200078e0203 */
[C---:B------:R-:W-:Y:S01]  /*0bd0*/  LEA R5, R12.reuse, R5, 0x2 ;  /* 0x000000050c057211 */ /* 0x040fe200078e10ff */
[----:B------:R-:W-:Y:S01]  /*0be0*/  BAR.SYNC.DEFER_BLOCKING 0x0 ;  /* 0x0000000000007b1d */ /* 0x000fe20000010000 */
[----:B--2---:R-:W-:Y:S01]  /*0bf0*/  IMAD R2, R12, 0x4, R7 ;  /* 0x000000040c027824 */ /* 0x004fe200078e0207 */
[----:B------:R-:W-:Y:S02]  /*0c00*/  SHF.R.U32.HI R11, RZ, 0x4, R0 ;  /* 0x00000004ff0b7819 */ /* 0x000fe40000011600 */
[----:B------:R-:W-:Y:S02]  /*0c10*/  SHF.R.U32.HI R13, RZ, 0x1f, R10 ;  /* 0x0000001fff0d7819 */ /* 0x000fe4000001160a */
[----:B------:R-:W-:Y:S02]  /*0c20*/  SGXT.U32 R11, R11, 0x3 ;  /* 0x000000030b0b781a */ /* 0x000fe40000000000 */
[----:B------:R-:W-:Y:S01]  /*0c30*/  LEA.HI.SX32 R10, R10, R13, 0x1e ;  /* 0x0000000d0a0a7211 */ /* 0x000fe200078ff2ff */
[----:B------:R-:W1:Y:S04]  /*0c40*/  LDS.64 R6, [R6] ;  /* 0x0000000006067984 */ /* 0x000e680000000a00 */
[----:B------:R-:W2:Y:S04]  /*0c50*/  LDS.64 R4, [R5+0x400] ;  /* 0x0004000005047984 */ /* 0x000ea80000000a00 */
[----:B------:R-:W5:Y:S01]  /*0c60*/  LDS.64 R2, [R2+0x800] ;  /* 0x0008000002027984 */ /* 0x000f620000000a00 */
[----:B------:R-:W-:-:S02]  /*0c70*/  LOP3.LUT R11, R11, R30, RZ, 0xfc, !PT ;  /* 0x0000001e0b0b7212 */ /* 0x000fc400078efcff */
[----:B------:R-:W-:Y:S01]  /*0c80*/  ISETP.GE.AND P0, PT, R31, 0x28, PT ;  /* 0x000000281f00780c */ /* 0x000fe20003f06270 */
[----:B------:R-:W-:Y:S01]  /*0c90*/  IMAD R31, R10, -0xa, R31 ;  /* 0xfffffff60a1f7824 */ /* 0x000fe200078e021f */
[C---:B------:R-:W-:Y:S02]  /*0ca0*/  LOP3.LUT R0, R11.reuse, 0x10, RZ, 0xfc, !PT ;  /* 0x000000100b007812 */ /* 0x040fe400078efcff */
[----:B------:R-:W-:Y:S01]  /*0cb0*/  LOP3.LUT R13, R12, 0x300, RZ, 0xfc, !PT ;  /* 0x000003000c0d7812 */ /* 0x000fe200078efcff */
[----:B------:R-:W-:Y:S01]  /*0cc0*/  IMAD R10, R10, 0x500, R31 ;  /* 0x000005000a0a7824 */ /* 0x000fe200078e021f */
[----:B------:R-:W-:Y:S02]  /*0cd0*/  ISETP.LT.AND P1, PT, R0, 0x80, !P0 ;  /* 0x000000800000780c */ /* 0x000fe40004721270 */
[C---:B---3--:R-:W-:Y:S02]  /*0ce0*/  LOP3.LUT R14, R11.reuse, 0x8, RZ, 0xfc, !PT ;  /* 0x000000080b0e7812 */ /* 0x048fe400078efcff */
[----:B------:R-:W-:Y:S01]  /*0cf0*/  SHF.R.U32.HI R0, RZ, 0x2, R13 ;  /* 0x00000002ff007819 */ /* 0x000fe2000001160d */
[C---:B------:R-:W-:Y:S01]  /*0d00*/  IMAD R13, R11.reuse, 0xa, R10 ;  /* 0x0000000a0b0d7824 */ /* 0x040fe200078e020a */
[----:B------:R-:W-:-:S02]  /*0d10*/  ISETP.LT.AND P3, PT, R11, 0x80, !P0 ;  /* 0x000000800b00780c */ /* 0x000fc40004761270 */
[----:B------:R-:W-:Y:S02]  /*0d20*/  LOP3.LUT R11, R11, 0x18, RZ, 0xfc, !PT ;  /* 0x000000180b0b7812 */ /* 0x000fe400078efcff */
[----:B------:R-:W-:Y:S02]  /*0d30*/  ISETP.LT.AND P2, PT, R14, 0x80, !P0 ;  /* 0x000000800e00780c */ /* 0x000fe40004741270 */
[----:B------:R-:W-:Y:S02]  /*0d40*/  ISETP.LT.AND P0, PT, R11, 0x80, !P0 ;  /* 0x000000800b00780c */ /* 0x000fe40004701270 */
[----:B----4-:R-:W-:Y:S01]  /*0d50*/  IADD3 R15, R13, 0x50, RZ ;  /* 0x000000500d0f7810 */ /* 0x010fe20007ffe0ff */
[C---:B------:R-:W-:Y:S01]  /*0d60*/  VIADD R17, R13.reuse, 0xa0 ;  /* 0x000000a00d117836 */ /* 0x040fe20000000000 */
[----:B------:R-:W-:Y:S01]  /*0d70*/  LOP3.LUT R0, R0, 0xf8, RZ, 0xc0, !PT ;  /* 0x000000f800007812 */ /* 0x000fe200078ec0ff */
[----:B0-----:R-:W-:-:S04]  /*0d80*/  IMAD.WIDE R10, R13, 0x4, R8 ;  /* 0x000000040d0a7825 */ /* 0x001fc800078e0208 */
[----:B------:R-:W-:Y:S01]  /*0d90*/  IMAD.WIDE R14, R15, 0x4, R8 ;  /* 0x000000040f0e7825 */ /* 0x000fe200078e0208 */
[----:B------:R-:W-:-:S03]  /*0da0*/  IADD3 R19, R0, UR4, RZ ;  /* 0x0000000400137c10 */ /* 0x000fc6000fffe0ff */
[----:B------:R-:W-:Y:S01]  /*0db0*/  IMAD.WIDE R16, R17, 0x4, R8 ;  /* 0x0000000411107825 */ /* 0x000fe200078e0208 */
[----:B-1----:R0:W-:Y:S04]  /*0dc0*/  @P3 STG.E.64 desc[UR6][R10.64], R6 ;  /* 0x000000060a003986 */ /* 0x0021e8000c101b06 */
[----:B--2---:R0:W-:Y:S01]  /*0dd0*/  @P2 STG.E.64 desc[UR6][R14.64], R4 ;  /* 0x000000040e002986 */ /* 0x0041e2000c101b06 */
[----:B------:R-:W-:-:S03]  /*0de0*/  IMAD R19, R12, 0x4, R19 ;  /* 0x000000040c137824 */ /* 0x000fc600078e0213 */
[----:B-----5:R0:W-:Y:S02]  /*0df0*/  @P1 STG.E.64 desc[UR6][R16.64], R2 ;  /* 0x0000000210001986 */ /* 0x0201e4000c101b06 */
[----:B0-----:R-:W-:Y:S05]  /*0e00*/  @!P0 EXIT ;  /* 0x000000000000894d */ /* 0x001fea0003800000 */
[----:B------:R-:W0:Y:S01]  /*0e10*/  LDS.64 R18, [R19+0xc00] ;  /* 0x000c000013127984 */ /* 0x000e220000000a00 */
[----:B------:R-:W-:-:S05]  /*0e20*/  IADD3 R13, R13, 0xf0, RZ ;  /* 0x000000f00d0d7810 */ /* 0x000fca0007ffe0ff */
[----:B------:R-:W-:-:S05]  /*0e30*/  IMAD.WIDE R8, R13, 0x4, R8 ;  /* 0x000000040d087825 */ /* 0x000fca00078e0208 */
[----:B0-----:R-:W-:Y:S01]  /*0e40*/  STG.E.64 desc[UR6][R8.64], R18 ;  /* 0x0000001208007986 */ /* 0x001fe2000c101b06 */
[----:B------:R-:W-:Y:S05]  /*0e50*/  EXIT ;  /* 0x000000000000794d */ /* 0x000fea0003800000 */
.L_x_0:
[----:B------:R-:W-:-:S00]  /*0e60*/  BRA `(.L_x_0) ;  /* 0xfffffffc00fc7947 */ /* 0x000fc0000383ffff */
[----:B------:R-:W-:-:S00]  /*0e70*/  NOP ;  /* 0x0000000000007918 */ /* 0x000fc00000000000 */
        /* <DEDUP_REMOVED lines=8> */
.L_x_1:


//--------------------- .nv.global.init           --------------------------
	.section	.nv.global.init,"aw",@progbits
.nv.global.init:
	.type		_$_str,@object
	.size		_$_str,(_$_str_$_2 - _$_str)
_$_str:
        /*0000*/ 	.byte	0x5f, 0x5f, 0x43, 0x55, 0x44, 0x41, 0x5f, 0x46, 0x54, 0x5a, 0x00
	.type		_$_str_$_2,@object
	.size		_$_str_$_2,(.L_1 - _$_str_$_2)
_$_str_$_2:
        /*000b*/ 	.byte	0x5f, 0x5f, 0x43, 0x55, 0x44, 0x41, 0x5f, 0x50, 0x52, 0x45, 0x43, 0x5f, 0x53, 0x51, 0x52, 0x54
        /*001b*/ 	.byte	0x00
.L_1:


//--------------------- .nv.shared.triton_poi_fused__native_batch_norm_legit_no_training_clone_convolution_4 --------------------------
	.section	.nv.shared.triton_poi_fused__native_batch_norm_legit_no_training_clone_convolution_4,"aw",@nobits
	.sectionflags	@""
	.align	16
	.zero		1024


//--------------------- .nv.constant0.triton_poi_fused__native_batch_norm_legit_no_training_clone_convolution_4 --------------------------
	.section	.nv.constant0.triton_poi_fused__native_batch_norm_legit_no_training_clone_convolution_4,"a",@progbits
	.sectionflags	@""
	.align	4
.nv.constant0.triton_poi_fused__native_batch_norm_legit_no_training_clone_convolution_4:
	.zero		592
